//
// Generated by NVIDIA NVVM Compiler
//
// Compiler Build ID: CL-36424714
// Cuda compilation tools, release 13.0, V13.0.88
// Based on NVVM 20.0.0
//

.version 9.0
.target sm_100
.address_size 64

	// .globl	countVectors
.const .align 4 .u32 genLength;

.visible .entry countVectors(
	.param .u64 .ptr .align 1 countVectors_param_0,
	.param .u64 .ptr .align 1 countVectors_param_1
)
{
	.reg .pred 	%p<11>;
	.reg .b16 	%rs<6>;
	.reg .b32 	%r<43>;
	.reg .b64 	%rd<19>;

	ld.param.u64 	%rd10, [countVectors_param_0];
	ld.param.u64 	%rd11, [countVectors_param_1];
	cvta.to.global.u64 	%rd1, %rd10;
	cvta.to.global.u64 	%rd12, %rd11;
	mov.u32 	%r24, %tid.x;
	mov.u32 	%r25, %ctaid.x;
	mov.u32 	%r26, %ntid.x;
	mad.lo.s32 	%r27, %r25, %r26, %r24;
	mul.wide.s32 	%rd13, %r27, 4;
	add.s64 	%rd2, %rd12, %rd13;
	mov.b32 	%r28, 0;
	st.global.u32 	[%rd2], %r28;
	ld.const.u32 	%r1, [genLength];
	mul.lo.s32 	%r29, %r1, %r27;
	cvt.s64.s32 	%rd3, %r29;
	setp.lt.s32 	%p1, %r1, 1;
	@%p1 bra 	$L__BB0_17;
	and.b32  	%r2, %r1, 3;
	setp.lt.u32 	%p2, %r1, 4;
	mov.b32 	%r34, 0;
	mov.u32 	%r39, %r34;
	@%p2 bra 	$L__BB0_12;
	and.b32  	%r39, %r1, 2147483644;
	neg.s32 	%r32, %r39;
	add.s64 	%rd14, %rd3, %rd1;
	add.s64 	%rd17, %rd14, 1;
	mov.b32 	%r34, 0;
$L__BB0_3:
	ld.global.u8 	%rs1, [%rd17+-1];
	setp.eq.s16 	%p3, %rs1, 0;
	@%p3 bra 	$L__BB0_5;
	add.s32 	%r34, %r34, 1;
	st.global.u32 	[%rd2], %r34;
$L__BB0_5:
	ld.global.u8 	%rs2, [%rd17];
	setp.eq.s16 	%p4, %rs2, 0;
	@%p4 bra 	$L__BB0_7;
	add.s32 	%r34, %r34, 1;
	st.global.u32 	[%rd2], %r34;
$L__BB0_7:
	ld.global.u8 	%rs3, [%rd17+1];
	setp.eq.s16 	%p5, %rs3, 0;
	@%p5 bra 	$L__BB0_9;
	add.s32 	%r34, %r34, 1;
	st.global.u32 	[%rd2], %r34;
$L__BB0_9:
	ld.global.u8 	%rs4, [%rd17+2];
	setp.eq.s16 	%p6, %rs4, 0;
	@%p6 bra 	$L__BB0_11;
	add.s32 	%r34, %r34, 1;
	st.global.u32 	[%rd2], %r34;
$L__BB0_11:
	add.s32 	%r32, %r32, 4;
	add.s64 	%rd17, %rd17, 4;
	setp.ne.s32 	%p7, %r32, 0;
	@%p7 bra 	$L__BB0_3;
$L__BB0_12:
	setp.eq.s32 	%p8, %r2, 0;
	@%p8 bra 	$L__BB0_17;
	cvt.u64.u32 	%rd15, %r39;
	add.s64 	%rd16, %rd3, %rd15;
	add.s64 	%rd18, %rd1, %rd16;
	neg.s32 	%r40, %r2;
$L__BB0_14:
	.pragma "nounroll";
	ld.global.u8 	%rs5, [%rd18];
	setp.eq.s16 	%p9, %rs5, 0;
	@%p9 bra 	$L__BB0_16;
	add.s32 	%r34, %r34, 1;
	st.global.u32 	[%rd2], %r34;
$L__BB0_16:
	add.s64 	%rd18, %rd18, 1;
	add.s32 	%r40, %r40, 1;
	setp.ne.s32 	%p10, %r40, 0;
	@%p10 bra 	$L__BB0_14;
$L__BB0_17:
	ret;

}


// ===== COMPILED SASS (sm_100) =====

	.target	sm_100

	.elftype	@"ET_EXEC"


//--------------------- .note.nv.tkinfo           --------------------------
	.section	.note.nv.tkinfo,"",@"SHT_NOTE"
	.sectionflags	@"SHF_NOTE_NV_TKINFO"
	.tkinfo
        /*0018*/ 	.word	0x00000002
        /*0030*/ 	.string	""
        /*0030*/ 	.string	"ptxas"
        /*0030*/ 	.string	"Cuda compilation tools, release 13.0, V13.0.88"
        /*0030*/ 	.string	"Build cuda_13.0.r13.0/compiler.36424714_0"
        /*0030*/ 	.string	"-arch sm_100 -m 64 "



//--------------------- .note.nv.cuinfo           --------------------------
	.section	.note.nv.cuinfo,"",@"SHT_NOTE"
	.sectionflags	@"SHF_NOTE_NV_CUINFO"
        /*0018*/ 	.short	0x0002
        /*001a*/ 	.short	0x0064
        /*001c*/ 	.short	0x0082
	.zero		2


//--------------------- .nv.info                  --------------------------
	.section	.nv.info,"",@"SHT_CUDA_INFO"
	.align	4


	//----- nvinfo : EIATTR_REGCOUNT
	.align		4
        /*0000*/ 	.byte	0x04, 0x2f
        /*0002*/ 	.short	(.L_2 - .L_1)
	.align		4
.L_1:
        /*0004*/ 	.word	index@(countVectors)
        /*0008*/ 	.word	0x00000010


	//----- nvinfo : EIATTR_FRAME_SIZE
	.align		4
.L_2:
        /*000c*/ 	.byte	0x04, 0x11
        /*000e*/ 	.short	(.L_4 - .L_3)
	.align		4
.L_3:
        /*0010*/ 	.word	index@(countVectors)
        /*0014*/ 	.word	0x00000000


	//----- nvinfo : EIATTR_MIN_STACK_SIZE
	.align		4
.L_4:
        /*0018*/ 	.byte	0x04, 0x12
        /*001a*/ 	.short	(.L_6 - .L_5)
	.align		4
.L_5:
        /*001c*/ 	.word	index@(countVectors)
        /*0020*/ 	.word	0x00000000
.L_6:


//--------------------- .nv.compat                --------------------------
	.section	.nv.compat,"",@"SHT_CUDA_COMPAT_INFO"
	.align	4
        /*0000*/ 	.byte	0x02, 0x09, 0x00, 0x00, 0x02, 0x02, 0x01, 0x00, 0x02, 0x05, 0x05, 0x00, 0x03, 0x07, 0x01, 0x01
        /*0010*/ 	.byte	0x02, 0x03, 0x00, 0x00, 0x02, 0x06, 0x01, 0x00, 0x04, 0x0b, 0x08, 0x00, 0x09, 0x00, 0x00, 0x00
        /*0020*/ 	.byte	0x00, 0x00, 0x00, 0x00


//--------------------- .nv.info.countVectors     --------------------------
	.section	.nv.info.countVectors,"",@"SHT_CUDA_INFO"
	.sectionflags	@""
	.align	4


	//----- nvinfo : EIATTR_CUDA_API_VERSION
	.align		4
        /*0000*/ 	.byte	0x04, 0x37
        /*0002*/ 	.short	(.L_8 - .L_7)
.L_7:
        /*0004*/ 	.word	0x00000082


	//----- nvinfo : EIATTR_KPARAM_INFO
	.align		4
.L_8:
        /*0008*/ 	.byte	0x04, 0x17
        /*000a*/ 	.short	(.L_10 - .L_9)
.L_9:
        /*000c*/ 	.word	0x00000000
        /*0010*/ 	.short	0x0001
        /*0012*/ 	.short	0x0008
        /*0014*/ 	.byte	0x00, 0xf5, 0x21, 0x00


	//----- nvinfo : EIATTR_KPARAM_INFO
	.align		4
.L_10:
        /*0018*/ 	.byte	0x04, 0x17
        /*001a*/ 	.short	(.L_12 - .L_11)
.L_11:
        /*001c*/ 	.word	0x00000000
        /*0020*/ 	.short	0x0000
        /*0022*/ 	.short	0x0000
        /*0024*/ 	.byte	0x00, 0xf5, 0x21, 0x00


	//----- nvinfo : EIATTR_SPARSE_MMA_MASK
	.align		4
.L_12:
        /*0028*/ 	.byte	0x03, 0x50
        /*002a*/ 	.short	0x0000


	//----- nvinfo : EIATTR_MAXREG_COUNT
	.align		4
        /*002c*/ 	.byte	0x03, 0x1b
        /*002e*/ 	.short	0x00ff


	//----- nvinfo : EIATTR_MERCURY_ISA_VERSION
	.align		4
        /*0030*/ 	.byte	0x03, 0x5f
        /*0032*/ 	.short	0x0101


	//----- nvinfo : EIATTR_VRC_CTA_INIT_COUNT
	.align		4
        /*0034*/ 	.byte	0x02, 0x4a
	.zero		1
	.zero		1


	//----- nvinfo : EIATTR_EXIT_INSTR_OFFSETS
	.align		4
        /*0038*/ 	.byte	0x04, 0x1c
        /*003a*/ 	.short	(.L_14 - .L_13)


	//   ....[0]....
.L_13:
        /*003c*/ 	.word	0x000000b0


	//   ....[1]....
        /*0040*/ 	.word	0x00000ab0


	//   ....[2]....
        /*0044*/ 	.word	0x00000ba0


	//----- nvinfo : EIATTR_CBANK_PARAM_SIZE
	.align		4
.L_14:
        /*0048*/ 	.byte	0x03, 0x19
        /*004a*/ 	.short	0x0010


	//----- nvinfo : EIATTR_PARAM_CBANK
	.align		4
        /*004c*/ 	.byte	0x04, 0x0a
        /*004e*/ 	.short	(.L_16 - .L_15)
	.align		4
.L_15:
        /*0050*/ 	.word	index@(.nv.constant0.countVectors)
        /*0054*/ 	.short	0x0380
        /*0056*/ 	.short	0x0010


	//----- nvinfo : EIATTR_SW_WAR
	.align		4
.L_16:
        /*0058*/ 	.byte	0x04, 0x36
        /*005a*/ 	.short	(.L_18 - .L_17)
.L_17:
        /*005c*/ 	.word	0x00000008
.L_18:


//--------------------- .nv.callgraph             --------------------------
	.section	.nv.callgraph,"",@"SHT_CUDA_CALLGRAPH"
	.align	4
	.sectionentsize	8
	.align		4
        /*0000*/ 	.word	0x00000000
	.align		4
        /*0004*/ 	.word	0xffffffff
	.align		4
        /*0008*/ 	.word	0x00000000
	.align		4
        /*000c*/ 	.word	0xfffffffe
	.align		4
        /*0010*/ 	.word	0x00000000
	.align		4
        /*0014*/ 	.word	0xfffffffd
	.align		4
        /*0018*/ 	.word	0x00000000
	.align		4
        /*001c*/ 	.word	0xfffffffc


//--------------------- .nv.constant3             --------------------------
	.section	.nv.constant3,"a",@progbits
	.align	4
.nv.constant3:
	.type		genLength,@object
	.size		genLength,(.L_0 - genLength)
genLength:
	.zero		4
.L_0:


//--------------------- .text.countVectors        --------------------------
	.section	.text.countVectors,"ax",@progbits
	.align	128
        .global         countVectors
        .type           countVectors,@function
        .size           countVectors,(.L_x_7 - countVectors)
        .other          countVectors,@"STO_CUDA_ENTRY STV_DEFAULT"
countVectors:
.text.countVectors:
[----:B------:R-:W-:Y:S01]  /*0000*/  LDC R1, c[0x0][0x37c] ;  /* 0x0000df00ff017b82 */ /* 0x000fe20000000800 */
[----:B------:R-:W0:Y:S07]  /*0010*/  S2R R5, SR_TID.X ;  /* 0x0000000000057919 */ /* 0x000e2e0000002100 */
[----:B------:R-:W1:Y:S01]  /*0020*/  LDC R4, c[0x3][RZ] ;  /* 0x00c00000ff047b82 */ /* 0x000e620000000800 */
[----:B------:R-:W2:Y:S07]  /*0030*/  LDCU.64 UR4, c[0x0][0x358] ;  /* 0x00006b00ff0477ac */ /* 0x000eae0008000a00 */
[----:B------:R-:W0:Y:S08]  /*0040*/  S2UR UR6, SR_CTAID.X ;  /* 0x00000000000679c3 */ /* 0x000e300000002500 */
[----:B------:R-:W0:Y:S08]  /*0050*/  LDC R0, c[0x0][0x360] ;  /* 0x0000d800ff007b82 */ /* 0x000e300000000800 */
[----:B------:R-:W3:Y:S01]  /*0060*/  LDC.64 R2, c[0x0][0x388] ;  /* 0x0000e200ff027b82 */ /* 0x000ee20000000a00 */
[----:B-1----:R-:W-:Y:S01]  /*0070*/  ISETP.GE.AND P0, PT, R4, 0x1, PT ;  /* 0x000000010400780c */ /* 0x002fe20003f06270 */
[----:B0-----:R-:W-:-:S04]  /*0080*/  IMAD R5, R0, UR6, R5 ;  /* 0x0000000600057c24 */ /* 0x001fc8000f8e0205 */
[----:B---3--:R-:W-:-:S05]  /*0090*/  IMAD.WIDE R2, R5, 0x4, R2 ;  /* 0x0000000405027825 */ /* 0x008fca00078e0202 */
[----:B--2---:R0:W-:Y:S03]  /*00a0*/  STG.E desc[UR4][R2.64], RZ ;  /* 0x000000ff02007986 */ /* 0x0041e6000c101904 */
[----:B------:R-:W-:Y:S05]  /*00b0*/  @!P0 EXIT ;  /* 0x000000000000894d */ /* 0x000fea0003800000 */
[C---:B------:R-:W-:Y:S01]  /*00c0*/  ISETP.GE.U32.AND P0, PT, R4.reuse, 0x4, PT ;  /* 0x000000040400780c */ /* 0x040fe20003f06070 */
[----:B------:R-:W-:Y:S01]  /*00d0*/  IMAD R6, R5, R4, RZ ;  /* 0x0000000405067224 */ /* 0x000fe200078e02ff */
[----:B------:R-:W-:Y:S01]  /*00e0*/  LOP3.LUT R8, R4, 0x3, RZ, 0xc0, !PT ;  /* 0x0000000304087812 */ /* 0x000fe200078ec0ff */
[----:B------:R-:W-:Y:S02]  /*00f0*/  IMAD.MOV.U32 R7, RZ, RZ, RZ ;  /* 0x000000ffff077224 */ /* 0x000fe400078e00ff */
[----:B------:R-:W-:Y:S01]  /*0100*/  IMAD.MOV.U32 R9, RZ, RZ, RZ ;  /* 0x000000ffff097224 */ /* 0x000fe200078e00ff */
[----:B------:R-:W-:-:S07]  /*0110*/  SHF.R.S32.HI R0, RZ, 0x1f, R6 ;  /* 0x0000001fff007819 */ /* 0x000fce0000011406 */
[----:B------:R-:W-:Y:S05]  /*0120*/  @!P0 BRA `(.L_x_0) ;  /* 0x00000008005c8947 */ /* 0x000fea0003800000 */
[----:B------:R-:W1:Y:S01]  /*0130*/  LDCU.64 UR6, c[0x0][0x380] ;  /* 0x00007000ff0677ac */ /* 0x000e620008000a00 */
[----:B------:R-:W-:Y:S01]  /*0140*/  LOP3.LUT R9, R4, 0x7ffffffc, RZ, 0xc0, !PT ;  /* 0x7ffffffc04097812 */ /* 0x000fe200078ec0ff */
[----:B------:R-:W-:-:S04]  /*0150*/  IMAD.MOV.U32 R7, RZ, RZ, RZ ;  /* 0x000000ffff077224 */ /* 0x000fc800078e00ff */
[----:B------:R-:W-:-:S05]  /*0160*/  IMAD.MOV R10, RZ, RZ, -R9 ;  /* 0x000000ffff0a7224 */ /* 0x000fca00078e0a09 */
[----:B------:R-:W-:Y:S02]  /*0170*/  ISETP.GE.AND P0, PT, R10, RZ, PT ;  /* 0x000000ff0a00720c */ /* 0x000fe40003f06270 */
[----:B-1----:R-:W-:-:S04]  /*0180*/  IADD3.X R12, P1, PT, R6, UR6, RZ, PT, !PT ;  /* 0x00000006060c7c10 */ /* 0x002fc8000bf3e4ff */
[----:B------:R-:W-:-:S07]  /*0190*/  IADD3.X R13, PT, PT, R0, UR7, RZ, P1, !PT ;  /* 0x00000007000d7c10 */ /* 0x000fce0008ffe4ff */
[----:B------:R-:W-:Y:S05]  /*01a0*/  @P0 BRA `(.L_x_1) ;  /* 0x0000000400e00947 */ /* 0x000fea0003800000 */
[----:B------:R-:W-:Y:S01]  /*01b0*/  IMAD.MOV R4, RZ, RZ, -R10 ;  /* 0x000000ffff047224 */ /* 0x000fe200078e0a0a */
[----:B------:R-:W-:-:S04]  /*01c0*/  PLOP3.LUT P0, PT, PT, PT, PT, 0x80, 0x8 ;  /* 0x000000000008781c */ /* 0x000fc80003f0f070 */
[----:B------:R-:W-:-:S13]  /*01d0*/  ISETP.GT.AND P1, PT, R4, 0xc, PT ;  /* 0x0000000c0400780c */ /* 0x000fda0003f24270 */
[----:B------:R-:W-:Y:S05]  /*01e0*/  @!P1 BRA `(.L_x_2) ;  /* 0x0000000400209947 */ /* 0x000fea0003800000 */
[----:B------:R-:W-:-:S13]  /*01f0*/  PLOP3.LUT P0, PT, PT, PT, PT, 0x8, 0x80 ;  /* 0x000000000080781c */ /* 0x000fda0003f0e170 */
.L_x_3:
[----:B------:R-:W-:Y:S02]  /*0200*/  IMAD.MOV.U32 R4, RZ, RZ, R12 ;  /* 0x000000ffff047224 */ /* 0x000fe400078e000c */
[----:B------:R-:W-:-:S05]  /*0210*/  IMAD.MOV.U32 R5, RZ, RZ, R13 ;  /* 0x000000ffff057224 */ /* 0x000fca00078e000d */
[----:B------:R-:W2:Y:S02]  /*0220*/  LDG.E.U8 R11, desc[UR4][R4.64+-0x1] ;  /* 0xffffff04040b7981 */ /* 0x000ea4000c1e1100 */
[----:B--2---:R-:W-:-:S13]  /*0230*/  ISETP.NE.AND P1, PT, R11, RZ, PT ;  /* 0x000000ff0b00720c */ /* 0x004fda0003f25270 */
[----:B------:R-:W-:-:S05]  /*0240*/  @P1 VIADD R7, R7, 0x1 ;  /* 0x0000000107071836 */ /* 0x000fca0000000000 */
[----:B------:R1:W-:Y:S04]  /*0250*/  @P1 STG.E desc[UR4][R2.64], R7 ;  /* 0x0000000702001986 */ /* 0x0003e8000c101904 */
[----:B------:R-:W2:Y:S02]  /*0260*/  LDG.E.U8 R11, desc[UR4][R4.64] ;  /* 0x00000004040b7981 */ /* 0x000ea4000c1e1100 */
[----:B--2---:R-:W-:-:S13]  /*0270*/  ISETP.NE.AND P1, PT, R11, RZ, PT ;  /* 0x000000ff0b00720c */ /* 0x004fda0003f25270 */
[----:B-1----:R-:W-:-:S05]  /*0280*/  @P1 VIADD R7, R7, 0x1 ;  /* 0x0000000107071836 */ /* 0x002fca0000000000 */
        /* <DEDUP_REMOVED lines=53> */
[----:B------:R-:W2:Y:S01]  /*05e0*/  LDG.E.U8 R11, desc[UR4][R4.64+0xe] ;  /* 0x00000e04040b7981 */ /* 0x000ea2000c1e1100 */
[----:B------:R-:W-:Y:S01]  /*05f0*/  VIADD R10, R10, 0x10 ;  /* 0x000000100a0a7836 */ /* 0x000fe20000000000 */
[----:B------:R-:W-:-:S05]  /*0600*/  IADD3 R12, P2, PT, R4, 0x10, RZ ;  /* 0x00000010040c7810 */ /* 0x000fca0007f5e0ff */
[----:B------:R-:W-:Y:S01]  /*0610*/  IMAD.X R13, RZ, RZ, R5, P2 ;  /* 0x000000ffff0d7224 */ /* 0x000fe200010e0605 */
[----:B--2---:R-:W-:-:S13]  /*0620*/  ISETP.NE.AND P1, PT, R11, RZ, PT ;  /* 0x000000ff0b00720c */ /* 0x004fda0003f25270 */
[----:B-1----:R-:W-:-:S05]  /*0630*/  @P1 VIADD R7, R7, 0x1 ;  /* 0x0000000107071836 */ /* 0x002fca0000000000 */
[----:B------:R1:W-:Y:S01]  /*0640*/  @P1 STG.E desc[UR4][R2.64], R7 ;  /* 0x0000000702001986 */ /* 0x0003e2000c101904 */
[----:B------:R-:W-:-:S13]  /*0650*/  ISETP.GE.AND P1, PT, R10, -0xc, PT ;  /* 0xfffffff40a00780c */ /* 0x000fda0003f26270 */
[----:B-1----:R-:W-:Y:S05]  /*0660*/  @!P1 BRA `(.L_x_3) ;  /* 0xfffffff800e49947 */ /* 0x002fea000383ffff */
.L_x_2:
[----:B------:R-:W-:-:S05]  /*0670*/  IMAD.MOV R4, RZ, RZ, -R10 ;  /* 0x000000ffff047224 */ /* 0x000fca00078e0a0a */
[----:B------:R-:W-:-:S13]  /*0680*/  ISETP.GT.AND P1, PT, R4, 0x4, PT ;  /* 0x000000040400780c */ /* 0x000fda0003f24270 */
[----:B------:R-:W-:Y:S05]  /*0690*/  @!P1 BRA `(.L_x_4) ;  /* 0x00000000009c9947 */ /* 0x000fea0003800000 */
        /* <DEDUP_REMOVED lines=17> */
[----:B--2---:R-:W-:Y:S02]  /*07b0*/  ISETP.NE.AND P0, PT, R4, RZ, PT ;  /* 0x000000ff0400720c */ /* 0x004fe40003f05270 */
[----:B------:R-:W-:-:S05]  /*07c0*/  IADD3 R4, P1, PT, R12, 0x4, RZ ;  /* 0x000000040c047810 */ /* 0x000fca0007f3e0ff */
[----:B------:R-:W-:-:S06]  /*07d0*/  IMAD.X R5, RZ, RZ, R13, P1 ;  /* 0x000000ffff057224 */ /* 0x000fcc00008e060d */
        /* <DEDUP_REMOVED lines=11> */
[----:B------:R-:W-:Y:S01]  /*0890*/  IADD3 R12, P1, PT, R4, 0x4, RZ ;  /* 0x00000004040c7810 */ /* 0x000fe20007f3e0ff */
[----:B------:R-:W-:-:S04]  /*08a0*/  VIADD R10, R10, 0x4 ;  /* 0x000000040a0a7836 */ /* 0x000fc80000000000 */
[----:B------:R-:W-:Y:S02]  /*08b0*/  VIADD R10, R10, 0x4 ;  /* 0x000000040a0a7836 */ /* 0x000fe40000000000 */
[----:B------:R-:W-:Y:S01]  /*08c0*/  IMAD.X R13, RZ, RZ, R5, P1 ;  /* 0x000000ffff0d7224 */ /* 0x000fe200008e0605 */
[----:B--2---:R-:W-:-:S13]  /*08d0*/  ISETP.NE.AND P0, PT, R11, RZ, PT ;  /* 0x000000ff0b00720c */ /* 0x004fda0003f05270 */
[----:B-1----:R-:W-:-:S05]  /*08e0*/  @P0 VIADD R7, R7, 0x1 ;  /* 0x0000000107070836 */ /* 0x002fca0000000000 */
[----:B------:R1:W-:Y:S01]  /*08f0*/  @P0 STG.E desc[UR4][R2.64], R7 ;  /* 0x0000000702000986 */ /* 0x0003e2000c101904 */
[----:B------:R-:W-:-:S13]  /*0900*/  PLOP3.LUT P0, PT, PT, PT, PT, 0x8, 0x80 ;  /* 0x000000000080781c */ /* 0x000fda0003f0e170 */
.L_x_4:
[----:B------:R-:W-:-:S13]  /*0910*/  ISETP.NE.OR P0, PT, R10, RZ, P0 ;  /* 0x000000ff0a00720c */ /* 0x000fda0000705670 */
[----:B------:R-:W-:Y:S05]  /*0920*/  @!P0 BRA `(.L_x_0) ;  /* 0x00000000005c8947 */ /* 0x000fea0003800000 */
.L_x_1:
[----:B------:R-:W-:Y:S02]  /*0930*/  IMAD.MOV.U32 R4, RZ, RZ, R12 ;  /* 0x000000ffff047224 */ /* 0x000fe400078e000c */
[----:B------:R-:W-:-:S05]  /*0940*/  IMAD.MOV.U32 R5, RZ, RZ, R13 ;  /* 0x000000ffff057224 */ /* 0x000fca00078e000d */
        /* <DEDUP_REMOVED lines=19> */
[----:B------:R-:W-:-:S13]  /*0a80*/  ISETP.NE.AND P0, PT, R10, RZ, PT ;  /* 0x000000ff0a00720c */ /* 0x000fda0003f05270 */
[----:B--2---:R-:W-:Y:S05]  /*0a90*/  @P0 BRA `(.L_x_1) ;  /* 0xfffffffc00a40947 */ /* 0x004fea000383ffff */
.L_x_0:
[----:B------:R-:W-:-:S13]  /*0aa0*/  ISETP.NE.AND P0, PT, R8, RZ, PT ;  /* 0x000000ff0800720c */ /* 0x000fda0003f05270 */
[----:B------:R-:W-:Y:S05]  /*0ab0*/  @!P0 EXIT ;  /* 0x000000000000894d */ /* 0x000fea0003800000 */
[----:B------:R-:W2:Y:S01]  /*0ac0*/  LDCU.64 UR6, c[0x0][0x380] ;  /* 0x00007000ff0677ac */ /* 0x000ea20008000a00 */
[----:B------:R-:W-:Y:S01]  /*0ad0*/  IMAD.MOV R8, RZ, RZ, -R8 ;  /* 0x000000ffff087224 */ /* 0x000fe200078e0a08 */
[----:B--2---:R-:W-:-:S04]  /*0ae0*/  IADD3 R6, P0, P1, R6, UR6, R9 ;  /* 0x0000000606067c10 */ /* 0x004fc8000f91e009 */
[----:B------:R-:W-:-:S09]  /*0af0*/  IADD3.X R5, PT, PT, R0, UR7, RZ, P0, P1 ;  /* 0x0000000700057c10 */ /* 0x000fd200087e24ff */
.L_x_5:
[----:B------:R-:W-:-:S05]  /*0b00*/  IMAD.MOV.U32 R4, RZ, RZ, R6 ;  /* 0x000000ffff047224 */ /* 0x000fca00078e0006 */
[----:B--2---:R-:W2:Y:S01]  /*0b10*/  LDG.E.U8 R0, desc[UR4][R4.64] ;  /* 0x0000000404007981 */ /* 0x004ea2000c1e1100 */
[----:B------:R-:W-:-:S05]  /*0b20*/  VIADD R8, R8, 0x1 ;  /* 0x0000000108087836 */ /* 0x000fca0000000000 */
[----:B------:R-:W-:Y:S02]  /*0b30*/  ISETP.NE.AND P1, PT, R8, RZ, PT ;  /* 0x000000ff0800720c */ /* 0x000fe40003f25270 */
[----:B--2---:R-:W-:-:S13]  /*0b40*/  ISETP.NE.AND P0, PT, R0, RZ, PT ;  /* 0x000000ff0000720c */ /* 0x004fda0003f05270 */
[----:B-1----:R-:W-:-:S05]  /*0b50*/  @P0 VIADD R7, R7, 0x1 ;  /* 0x0000000107070836 */ /* 0x002fca0000000000 */
[----:B------:R2:W-:Y:S01]  /*0b60*/  @P0 STG.E desc[UR4][R2.64], R7 ;  /* 0x0000000702000986 */ /* 0x0005e2000c101904 */
[----:B------:R-:W-:-:S05]  /*0b70*/  IADD3 R6, P0, PT, R6, 0x1, RZ ;  /* 0x0000000106067810 */ /* 0x000fca0007f1e0ff */
[----:B------:R-:W-:Y:S01]  /*0b80*/  IMAD.X R5, RZ, RZ, R5, P0 ;  /* 0x000000ffff057224 */ /* 0x000fe200000e0605 */
[----:B------:R-:W-:Y:S07]  /*0b90*/  @P1 BRA `(.L_x_5) ;  /* 0xfffffffc00d81947 */ /* 0x000fee000383ffff */
[----:B------:R-:W-:Y:S05]  /*0ba0*/  EXIT ;  /* 0x000000000000794d */ /* 0x000fea0003800000 */
.L_x_6:
[----:B------:R-:W-:-:S00]  /*0bb0*/  BRA `(.L_x_6) ;  /* 0xfffffffc00fc7947 */ /* 0x000fc0000383ffff */
[----:B------:R-:W-:-:S00]  /*0bc0*/  NOP ;  /* 0x0000000000007918 */ /* 0x000fc00000000000 */
        /* <DEDUP_REMOVED lines=11> */
.L_x_7:


//--------------------- .nv.shared.reserved.0     --------------------------
	.section	.nv.shared.reserved.0,"aw",@nobits
	.weak		__nv_reservedSMEM_offset_0_alias
	.size		__nv_reservedSMEM_offset_0_alias, 0, 64
	.other		__nv_reservedSMEM_offset_0_alias,@"STO_CUDA_RESERVED_SHARED STV_DEFAULT"
__nv_reservedSMEM_offset_0_alias:
	.zero		0
	.zero		64


//--------------------- .nv.constant0.countVectors --------------------------
	.section	.nv.constant0.countVectors,"a",@progbits
	.sectionflags	@""
	.align	4
.nv.constant0.countVectors:
	.zero		912


//--------------------- SYMBOLS --------------------------

	.type		.nv.reservedSmem.offset0,@object
	.size		.nv.reservedSmem.offset0,0x4
